//
// Generated by NVIDIA NVVM Compiler
//
// Compiler Build ID: CL-36424714
// Cuda compilation tools, release 13.0, V13.0.88
// Based on NVVM 20.0.0
//

.version 9.0
.target sm_100
.address_size 64

	// .globl	_Z8m_plus_iPdi

.visible .entry _Z8m_plus_iPdi(
	.param .u64 .ptr .align 1 _Z8m_plus_iPdi_param_0,
	.param .u32 _Z8m_plus_iPdi_param_1
)
{
	.reg .pred 	%p<2>;
	.reg .b32 	%r<7>;
	.reg .b64 	%rd<5>;
	.reg .b64 	%fd<3>;

	ld.param.u64 	%rd1, [_Z8m_plus_iPdi_param_0];
	ld.param.u32 	%r2, [_Z8m_plus_iPdi_param_1];
	mov.u32 	%r3, %ctaid.x;
	mov.u32 	%r4, %ntid.x;
	mov.u32 	%r5, %tid.x;
	mad.lo.s32 	%r1, %r3, %r4, %r5;
	setp.ge.s32 	%p1, %r1, %r2;
	@%p1 bra 	$L__BB0_2;
	cvta.to.global.u64 	%rd2, %rd1;
	mad.lo.s32 	%r6, %r2, %r1, %r1;
	mul.wide.s32 	%rd3, %r6, 8;
	add.s64 	%rd4, %rd2, %rd3;
	ld.global.f64 	%fd1, [%rd4];
	add.f64 	%fd2, %fd1, 0d3FF0000000000000;
	st.global.f64 	[%rd4], %fd2;
$L__BB0_2:
	ret;

}
	// .globl	_Z8m_mins_iPdi
.visible .entry _Z8m_mins_iPdi(
	.param .u64 .ptr .align 1 _Z8m_mins_iPdi_param_0,
	.param .u32 _Z8m_mins_iPdi_param_1
)
{
	.reg .pred 	%p<2>;
	.reg .b32 	%r<7>;
	.reg .b64 	%rd<5>;
	.reg .b64 	%fd<3>;

	ld.param.u64 	%rd1, [_Z8m_mins_iPdi_param_0];
	ld.param.u32 	%r2, [_Z8m_mins_iPdi_param_1];
	mov.u32 	%r3, %ctaid.x;
	mov.u32 	%r4, %ntid.x;
	mov.u32 	%r5, %tid.x;
	mad.lo.s32 	%r1, %r3, %r4, %r5;
	setp.ge.s32 	%p1, %r1, %r2;
	@%p1 bra 	$L__BB1_2;
	cvta.to.global.u64 	%rd2, %rd1;
	mad.lo.s32 	%r6, %r2, %r1, %r1;
	mul.wide.s32 	%rd3, %r6, 8;
	add.s64 	%rd4, %rd2, %rd3;
	ld.global.f64 	%fd1, [%rd4];
	add.f64 	%fd2, %fd1, 0dBFF0000000000000;
	st.global.f64 	[%rd4], %fd2;
$L__BB1_2:
	ret;

}
	// .globl	_Z10m_plus_35iPdi
.visible .entry _Z10m_plus_35iPdi(
	.param .u64 .ptr .align 1 _Z10m_plus_35iPdi_param_0,
	.param .u32 _Z10m_plus_35iPdi_param_1
)
{
	.reg .pred 	%p<2>;
	.reg .b32 	%r<7>;
	.reg .b64 	%rd<5>;
	.reg .b64 	%fd<3>;

	ld.param.u64 	%rd1, [_Z10m_plus_35iPdi_param_0];
	ld.param.u32 	%r2, [_Z10m_plus_35iPdi_param_1];
	mov.u32 	%r3, %ctaid.x;
	mov.u32 	%r4, %ntid.x;
	mov.u32 	%r5, %tid.x;
	mad.lo.s32 	%r1, %r3, %r4, %r5;
	setp.ge.s32 	%p1, %r1, %r2;
	@%p1 bra 	$L__BB2_2;
	cvta.to.global.u64 	%rd2, %rd1;
	mad.lo.s32 	%r6, %r2, %r1, %r1;
	mul.wide.s32 	%rd3, %r6, 8;
	add.s64 	%rd4, %rd2, %rd3;
	ld.global.f64 	%fd1, [%rd4];
	add.f64 	%fd2, %fd1, 0d4041800000000000;
	st.global.f64 	[%rd4], %fd2;
$L__BB2_2:
	ret;

}
	// .globl	_Z10m_mins_35iPdi
.visible .entry _Z10m_mins_35iPdi(
	.param .u64 .ptr .align 1 _Z10m_mins_35iPdi_param_0,
	.param .u32 _Z10m_mins_35iPdi_param_1
)
{
	.reg .pred 	%p<2>;
	.reg .b32 	%r<7>;
	.reg .b64 	%rd<5>;
	.reg .b64 	%fd<3>;

	ld.param.u64 	%rd1, [_Z10m_mins_35iPdi_param_0];
	ld.param.u32 	%r2, [_Z10m_mins_35iPdi_param_1];
	mov.u32 	%r3, %ctaid.x;
	mov.u32 	%r4, %ntid.x;
	mov.u32 	%r5, %tid.x;
	mad.lo.s32 	%r1, %r3, %r4, %r5;
	setp.ge.s32 	%p1, %r1, %r2;
	@%p1 bra 	$L__BB3_2;
	cvta.to.global.u64 	%rd2, %rd1;
	mad.lo.s32 	%r6, %r2, %r1, %r1;
	mul.wide.s32 	%rd3, %r6, 8;
	add.s64 	%rd4, %rd2, %rd3;
	ld.global.f64 	%fd1, [%rd4];
	add.f64 	%fd2, %fd1, 0dC041800000000000;
	st.global.f64 	[%rd4], %fd2;
$L__BB3_2:
	ret;

}
	// .globl	_Z9m_plus_2iPdi
.visible .entry _Z9m_plus_2iPdi(
	.param .u64 .ptr .align 1 _Z9m_plus_2iPdi_param_0,
	.param .u32 _Z9m_plus_2iPdi_param_1
)
{
	.reg .pred 	%p<2>;
	.reg .b32 	%r<7>;
	.reg .b64 	%rd<5>;
	.reg .b64 	%fd<3>;

	ld.param.u64 	%rd1, [_Z9m_plus_2iPdi_param_0];
	ld.param.u32 	%r2, [_Z9m_plus_2iPdi_param_1];
	mov.u32 	%r3, %ctaid.x;
	mov.u32 	%r4, %ntid.x;
	mov.u32 	%r5, %tid.x;
	mad.lo.s32 	%r1, %r3, %r4, %r5;
	setp.ge.s32 	%p1, %r1, %r2;
	@%p1 bra 	$L__BB4_2;
	cvta.to.global.u64 	%rd2, %rd1;
	mad.lo.s32 	%r6, %r2, %r1, %r1;
	mul.wide.s32 	%rd3, %r6, 8;
	add.s64 	%rd4, %rd2, %rd3;
	ld.global.f64 	%fd1, [%rd4];
	add.f64 	%fd2, %fd1, 0d4000000000000000;
	st.global.f64 	[%rd4], %fd2;
$L__BB4_2:
	ret;

}
	// .globl	_Z10m_plus_15iPdi
.visible .entry _Z10m_plus_15iPdi(
	.param .u64 .ptr .align 1 _Z10m_plus_15iPdi_param_0,
	.param .u32 _Z10m_plus_15iPdi_param_1
)
{
	.reg .pred 	%p<2>;
	.reg .b32 	%r<7>;
	.reg .b64 	%rd<5>;
	.reg .b64 	%fd<3>;

	ld.param.u64 	%rd1, [_Z10m_plus_15iPdi_param_0];
	ld.param.u32 	%r2, [_Z10m_plus_15iPdi_param_1];
	mov.u32 	%r3, %ctaid.x;
	mov.u32 	%r4, %ntid.x;
	mov.u32 	%r5, %tid.x;
	mad.lo.s32 	%r1, %r3, %r4, %r5;
	setp.ge.s32 	%p1, %r1, %r2;
	@%p1 bra 	$L__BB5_2;
	cvta.to.global.u64 	%rd2, %rd1;
	mad.lo.s32 	%r6, %r2, %r1, %r1;
	mul.wide.s32 	%rd3, %r6, 8;
	add.s64 	%rd4, %rd2, %rd3;
	ld.global.f64 	%fd1, [%rd4];
	add.f64 	%fd2, %fd1, 0d402E000000000000;
	st.global.f64 	[%rd4], %fd2;
$L__BB5_2:
	ret;

}
	// .globl	_Z9m_plus_aiPdid
.visible .entry _Z9m_plus_aiPdid(
	.param .u64 .ptr .align 1 _Z9m_plus_aiPdid_param_0,
	.param .u32 _Z9m_plus_aiPdid_param_1,
	.param .f64 _Z9m_plus_aiPdid_param_2
)
{
	.reg .pred 	%p<2>;
	.reg .b32 	%r<7>;
	.reg .b64 	%rd<5>;
	.reg .b64 	%fd<4>;

	ld.param.u64 	%rd1, [_Z9m_plus_aiPdid_param_0];
	ld.param.u32 	%r2, [_Z9m_plus_aiPdid_param_1];
	ld.param.f64 	%fd1, [_Z9m_plus_aiPdid_param_2];
	mov.u32 	%r3, %ctaid.x;
	mov.u32 	%r4, %ntid.x;
	mov.u32 	%r5, %tid.x;
	mad.lo.s32 	%r1, %r3, %r4, %r5;
	setp.ge.s32 	%p1, %r1, %r2;
	@%p1 bra 	$L__BB6_2;
	cvta.to.global.u64 	%rd2, %rd1;
	mad.lo.s32 	%r6, %r2, %r1, %r1;
	mul.wide.s32 	%rd3, %r6, 8;
	add.s64 	%rd4, %rd2, %rd3;
	ld.global.f64 	%fd2, [%rd4];
	add.f64 	%fd3, %fd1, %fd2;
	st.global.f64 	[%rd4], %fd3;
$L__BB6_2:
	ret;

}
	// .globl	_Z8i_mins_mPdi
.visible .entry _Z8i_mins_mPdi(
	.param .u64 .ptr .align 1 _Z8i_mins_mPdi_param_0,
	.param .u32 _Z8i_mins_mPdi_param_1
)
{
	.reg .pred 	%p<3>;
	.reg .b32 	%r<15>;
	.reg .b64 	%rd<7>;
	.reg .b64 	%fd<5>;

	ld.param.u64 	%rd2, [_Z8i_mins_mPdi_param_0];
	ld.param.u32 	%r4, [_Z8i_mins_mPdi_param_1];
	cvta.to.global.u64 	%rd1, %rd2;
	mov.u32 	%r5, %ctaid.x;
	mov.u32 	%r6, %ntid.x;
	mov.u32 	%r7, %tid.x;
	mad.lo.s32 	%r1, %r5, %r6, %r7;
	mov.u32 	%r8, %ctaid.y;
	mov.u32 	%r9, %ntid.y;
	mov.u32 	%r10, %tid.y;
	mad.lo.s32 	%r11, %r8, %r9, %r10;
	max.s32 	%r12, %r1, %r11;
	setp.ge.s32 	%p1, %r12, %r4;
	@%p1 bra 	$L__BB7_3;
	mad.lo.s32 	%r13, %r4, %r11, %r1;
	mul.wide.s32 	%rd3, %r13, 8;
	add.s64 	%rd4, %rd1, %rd3;
	ld.global.f64 	%fd1, [%rd4];
	neg.f64 	%fd2, %fd1;
	st.global.f64 	[%rd4], %fd2;
	setp.ne.s32 	%p2, %r1, %r11;
	@%p2 bra 	$L__BB7_3;
	mad.lo.s32 	%r14, %r4, %r1, %r1;
	mul.wide.u32 	%rd5, %r14, 8;
	add.s64 	%rd6, %rd1, %rd5;
	ld.global.f64 	%fd3, [%rd6];
	add.f64 	%fd4, %fd3, 0d3FF0000000000000;
	st.global.f64 	[%rd6], %fd4;
$L__BB7_3:
	ret;

}
	// .globl	_Z11i16_mins_5mPdi
.visible .entry _Z11i16_mins_5mPdi(
	.param .u64 .ptr .align 1 _Z11i16_mins_5mPdi_param_0,
	.param .u32 _Z11i16_mins_5mPdi_param_1
)
{
	.reg .pred 	%p<3>;
	.reg .b32 	%r<15>;
	.reg .b64 	%rd<7>;
	.reg .b64 	%fd<5>;

	ld.param.u64 	%rd2, [_Z11i16_mins_5mPdi_param_0];
	ld.param.u32 	%r4, [_Z11i16_mins_5mPdi_param_1];
	cvta.to.global.u64 	%rd1, %rd2;
	mov.u32 	%r5, %ctaid.x;
	mov.u32 	%r6, %ntid.x;
	mov.u32 	%r7, %tid.x;
	mad.lo.s32 	%r1, %r5, %r6, %r7;
	mov.u32 	%r8, %ctaid.y;
	mov.u32 	%r9, %ntid.y;
	mov.u32 	%r10, %tid.y;
	mad.lo.s32 	%r11, %r8, %r9, %r10;
	max.s32 	%r12, %r1, %r11;
	setp.ge.s32 	%p1, %r12, %r4;
	@%p1 bra 	$L__BB8_3;
	mad.lo.s32 	%r13, %r4, %r11, %r1;
	mul.wide.s32 	%rd3, %r13, 8;
	add.s64 	%rd4, %rd1, %rd3;
	ld.global.f64 	%fd1, [%rd4];
	mul.f64 	%fd2, %fd1, 0dC014000000000000;
	st.global.f64 	[%rd4], %fd2;
	setp.ne.s32 	%p2, %r1, %r11;
	@%p2 bra 	$L__BB8_3;
	mad.lo.s32 	%r14, %r4, %r1, %r1;
	mul.wide.u32 	%rd5, %r14, 8;
	add.s64 	%rd6, %rd1, %rd5;
	ld.global.f64 	%fd3, [%rd6];
	add.f64 	%fd4, %fd3, 0d4030000000000000;
	st.global.f64 	[%rd6], %fd4;
$L__BB8_3:
	ret;

}
	// .globl	_Z11i3m_mins_7iPdi
.visible .entry _Z11i3m_mins_7iPdi(
	.param .u64 .ptr .align 1 _Z11i3m_mins_7iPdi_param_0,
	.param .u32 _Z11i3m_mins_7iPdi_param_1
)
{
	.reg .pred 	%p<3>;
	.reg .b32 	%r<15>;
	.reg .b64 	%rd<7>;
	.reg .b64 	%fd<5>;

	ld.param.u64 	%rd2, [_Z11i3m_mins_7iPdi_param_0];
	ld.param.u32 	%r4, [_Z11i3m_mins_7iPdi_param_1];
	cvta.to.global.u64 	%rd1, %rd2;
	mov.u32 	%r5, %ctaid.x;
	mov.u32 	%r6, %ntid.x;
	mov.u32 	%r7, %tid.x;
	mad.lo.s32 	%r1, %r5, %r6, %r7;
	mov.u32 	%r8, %ctaid.y;
	mov.u32 	%r9, %ntid.y;
	mov.u32 	%r10, %tid.y;
	mad.lo.s32 	%r11, %r8, %r9, %r10;
	max.s32 	%r12, %r1, %r11;
	setp.ge.s32 	%p1, %r12, %r4;
	@%p1 bra 	$L__BB9_3;
	mad.lo.s32 	%r13, %r4, %r11, %r1;
	mul.wide.s32 	%rd3, %r13, 8;
	add.s64 	%rd4, %rd1, %rd3;
	ld.global.f64 	%fd1, [%rd4];
	mul.f64 	%fd2, %fd1, 0d4008000000000000;
	st.global.f64 	[%rd4], %fd2;
	setp.ne.s32 	%p2, %r1, %r11;
	@%p2 bra 	$L__BB9_3;
	mad.lo.s32 	%r14, %r4, %r1, %r1;
	mul.wide.u32 	%rd5, %r14, 8;
	add.s64 	%rd6, %rd1, %rd5;
	ld.global.f64 	%fd3, [%rd6];
	add.f64 	%fd4, %fd3, 0dC01C000000000000;
	st.global.f64 	[%rd6], %fd4;
$L__BB9_3:
	ret;

}


// ===== COMPILED SASS (sm_100) =====

	.target	sm_100

	.elftype	@"ET_EXEC"


//--------------------- .note.nv.tkinfo           --------------------------
	.section	.note.nv.tkinfo,"",@"SHT_NOTE"
	.sectionflags	@"SHF_NOTE_NV_TKINFO"
	.tkinfo
        /*0018*/ 	.word	0x00000002
        /*0030*/ 	.string	""
        /*0030*/ 	.string	"ptxas"
        /*0030*/ 	.string	"Cuda compilation tools, release 13.0, V13.0.88"
        /*0030*/ 	.string	"Build cuda_13.0.r13.0/compiler.36424714_0"
        /*0030*/ 	.string	"-arch sm_100 -m 64 "



//--------------------- .note.nv.cuinfo           --------------------------
	.section	.note.nv.cuinfo,"",@"SHT_NOTE"
	.sectionflags	@"SHF_NOTE_NV_CUINFO"
        /*0018*/ 	.short	0x0002
        /*001a*/ 	.short	0x0064
        /*001c*/ 	.short	0x0082
	.zero		2


//--------------------- .nv.info                  --------------------------
	.section	.nv.info,"",@"SHT_CUDA_INFO"
	.align	4


	//----- nvinfo : EIATTR_REGCOUNT
	.align		4
        /*0000*/ 	.byte	0x04, 0x2f
        /*0002*/ 	.short	(.L_1 - .L_0)
	.align		4
.L_0:
        /*0004*/ 	.word	index@(_Z8m_plus_iPdi)
        /*0008*/ 	.word	0x00000008


	//----- nvinfo : EIATTR_FRAME_SIZE
	.align		4
.L_1:
        /*000c*/ 	.byte	0x04, 0x11
        /*000e*/ 	.short	(.L_3 - .L_2)
	.align		4
.L_2:
        /*0010*/ 	.word	index@(_Z8m_plus_iPdi)
        /*0014*/ 	.word	0x00000000


	//----- nvinfo : EIATTR_REGCOUNT
	.align		4
.L_3:
        /*0018*/ 	.byte	0x04, 0x2f
        /*001a*/ 	.short	(.L_5 - .L_4)
	.align		4
.L_4:
        /*001c*/ 	.word	index@(_Z8m_mins_iPdi)
        /*0020*/ 	.word	0x00000008


	//----- nvinfo : EIATTR_FRAME_SIZE
	.align		4
.L_5:
        /*0024*/ 	.byte	0x04, 0x11
        /*0026*/ 	.short	(.L_7 - .L_6)
	.align		4
.L_6:
        /*0028*/ 	.word	index@(_Z8m_mins_iPdi)
        /*002c*/ 	.word	0x00000000


	//----- nvinfo : EIATTR_REGCOUNT
	.align		4
.L_7:
        /*0030*/ 	.byte	0x04, 0x2f
        /*0032*/ 	.short	(.L_9 - .L_8)
	.align		4
.L_8:
        /*0034*/ 	.word	index@(_Z10m_plus_35iPdi)
        /*0038*/ 	.word	0x00000008


	//----- nvinfo : EIATTR_FRAME_SIZE
	.align		4
.L_9:
        /*003c*/ 	.byte	0x04, 0x11
        /*003e*/ 	.short	(.L_11 - .L_10)
	.align		4
.L_10:
        /*0040*/ 	.word	index@(_Z10m_plus_35iPdi)
        /*0044*/ 	.word	0x00000000


	//----- nvinfo : EIATTR_REGCOUNT
	.align		4
.L_11:
        /*0048*/ 	.byte	0x04, 0x2f
        /*004a*/ 	.short	(.L_13 - .L_12)
	.align		4
.L_12:
        /*004c*/ 	.word	index@(_Z10m_mins_35iPdi)
        /*0050*/ 	.word	0x00000008


	//----- nvinfo : EIATTR_FRAME_SIZE
	.align		4
.L_13:
        /*0054*/ 	.byte	0x04, 0x11
        /*0056*/ 	.short	(.L_15 - .L_14)
	.align		4
.L_14:
        /*0058*/ 	.word	index@(_Z10m_mins_35iPdi)
        /*005c*/ 	.word	0x00000000


	//----- nvinfo : EIATTR_REGCOUNT
	.align		4
.L_15:
        /*0060*/ 	.byte	0x04, 0x2f
        /*0062*/ 	.short	(.L_17 - .L_16)
	.align		4
.L_16:
        /*0064*/ 	.word	index@(_Z9m_plus_2iPdi)
        /*0068*/ 	.word	0x00000008


	//----- nvinfo : EIATTR_FRAME_SIZE
	.align		4
.L_17:
        /*006c*/ 	.byte	0x04, 0x11
        /*006e*/ 	.short	(.L_19 - .L_18)
	.align		4
.L_18:
        /*0070*/ 	.word	index@(_Z9m_plus_2iPdi)
        /*0074*/ 	.word	0x00000000


	//----- nvinfo : EIATTR_REGCOUNT
	.align		4
.L_19:
        /*0078*/ 	.byte	0x04, 0x2f
        /*007a*/ 	.short	(.L_21 - .L_20)
	.align		4
.L_20:
        /*007c*/ 	.word	index@(_Z10m_plus_15iPdi)
        /*0080*/ 	.word	0x00000008


	//----- nvinfo : EIATTR_FRAME_SIZE
	.align		4
.L_21:
        /*0084*/ 	.byte	0x04, 0x11
        /*0086*/ 	.short	(.L_23 - .L_22)
	.align		4
.L_22:
        /*0088*/ 	.word	index@(_Z10m_plus_15iPdi)
        /*008c*/ 	.word	0x00000000


	//----- nvinfo : EIATTR_REGCOUNT
	.align		4
.L_23:
        /*0090*/ 	.byte	0x04, 0x2f
        /*0092*/ 	.short	(.L_25 - .L_24)
	.align		4
.L_24:
        /*0094*/ 	.word	index@(_Z9m_plus_aiPdid)
        /*0098*/ 	.word	0x00000008


	//----- nvinfo : EIATTR_FRAME_SIZE
	.align		4
.L_25:
        /*009c*/ 	.byte	0x04, 0x11
        /*009e*/ 	.short	(.L_27 - .L_26)
	.align		4
.L_26:
        /*00a0*/ 	.word	index@(_Z9m_plus_aiPdid)
        /*00a4*/ 	.word	0x00000000


	//----- nvinfo : EIATTR_REGCOUNT
	.align		4
.L_27:
        /*00a8*/ 	.byte	0x04, 0x2f
        /*00aa*/ 	.short	(.L_29 - .L_28)
	.align		4
.L_28:
        /*00ac*/ 	.word	index@(_Z8i_mins_mPdi)
        /*00b0*/ 	.word	0x0000000c


	//----- nvinfo : EIATTR_FRAME_SIZE
	.align		4
.L_29:
        /*00b4*/ 	.byte	0x04, 0x11
        /*00b6*/ 	.short	(.L_31 - .L_30)
	.align		4
.L_30:
        /*00b8*/ 	.word	index@(_Z8i_mins_mPdi)
        /*00bc*/ 	.word	0x00000000


	//----- nvinfo : EIATTR_REGCOUNT
	.align		4
.L_31:
        /*00c0*/ 	.byte	0x04, 0x2f
        /*00c2*/ 	.short	(.L_33 - .L_32)
	.align		4
.L_32:
        /*00c4*/ 	.word	index@(_Z11i16_mins_5mPdi)
        /*00c8*/ 	.word	0x0000000c


	//----- nvinfo : EIATTR_FRAME_SIZE
	.align		4
.L_33:
        /*00cc*/ 	.byte	0x04, 0x11
        /*00ce*/ 	.short	(.L_35 - .L_34)
	.align		4
.L_34:
        /*00d0*/ 	.word	index@(_Z11i16_mins_5mPdi)
        /*00d4*/ 	.word	0x00000000


	//----- nvinfo : EIATTR_REGCOUNT
	.align		4
.L_35:
        /*00d8*/ 	.byte	0x04, 0x2f
        /*00da*/ 	.short	(.L_37 - .L_36)
	.align		4
.L_36:
        /*00dc*/ 	.word	index@(_Z11i3m_mins_7iPdi)
        /*00e0*/ 	.word	0x0000000c


	//----- nvinfo : EIATTR_FRAME_SIZE
	.align		4
.L_37:
        /*00e4*/ 	.byte	0x04, 0x11
        /*00e6*/ 	.short	(.L_39 - .L_38)
	.align		4
.L_38:
        /*00e8*/ 	.word	index@(_Z11i3m_mins_7iPdi)
        /*00ec*/ 	.word	0x00000000


	//----- nvinfo : EIATTR_MIN_STACK_SIZE
	.align		4
.L_39:
        /*00f0*/ 	.byte	0x04, 0x12
        /*00f2*/ 	.short	(.L_41 - .L_40)
	.align		4
.L_40:
        /*00f4*/ 	.word	index@(_Z11i3m_mins_7iPdi)
        /*00f8*/ 	.word	0x00000000


	//----- nvinfo : EIATTR_MIN_STACK_SIZE
	.align		4
.L_41:
        /*00fc*/ 	.byte	0x04, 0x12
        /*00fe*/ 	.short	(.L_43 - .L_42)
	.align		4
.L_42:
        /*0100*/ 	.word	index@(_Z11i16_mins_5mPdi)
        /*0104*/ 	.word	0x00000000


	//----- nvinfo : EIATTR_MIN_STACK_SIZE
	.align		4
.L_43:
        /*0108*/ 	.byte	0x04, 0x12
        /*010a*/ 	.short	(.L_45 - .L_44)
	.align		4
.L_44:
        /*010c*/ 	.word	index@(_Z8i_mins_mPdi)
        /*0110*/ 	.word	0x00000000


	//----- nvinfo : EIATTR_MIN_STACK_SIZE
	.align		4
.L_45:
        /*0114*/ 	.byte	0x04, 0x12
        /*0116*/ 	.short	(.L_47 - .L_46)
	.align		4
.L_46:
        /*0118*/ 	.word	index@(_Z9m_plus_aiPdid)
        /*011c*/ 	.word	0x00000000


	//----- nvinfo : EIATTR_MIN_STACK_SIZE
	.align		4
.L_47:
        /*0120*/ 	.byte	0x04, 0x12
        /*0122*/ 	.short	(.L_49 - .L_48)
	.align		4
.L_48:
        /*0124*/ 	.word	index@(_Z10m_plus_15iPdi)
        /*0128*/ 	.word	0x00000000


	//----- nvinfo : EIATTR_MIN_STACK_SIZE
	.align		4
.L_49:
        /*012c*/ 	.byte	0x04, 0x12
        /*012e*/ 	.short	(.L_51 - .L_50)
	.align		4
.L_50:
        /*0130*/ 	.word	index@(_Z9m_plus_2iPdi)
        /*0134*/ 	.word	0x00000000


	//----- nvinfo : EIATTR_MIN_STACK_SIZE
	.align		4
.L_51:
        /*0138*/ 	.byte	0x04, 0x12
        /*013a*/ 	.short	(.L_53 - .L_52)
	.align		4
.L_52:
        /*013c*/ 	.word	index@(_Z10m_mins_35iPdi)
        /*0140*/ 	.word	0x00000000


	//----- nvinfo : EIATTR_MIN_STACK_SIZE
	.align		4
.L_53:
        /*0144*/ 	.byte	0x04, 0x12
        /*0146*/ 	.short	(.L_55 - .L_54)
	.align		4
.L_54:
        /*0148*/ 	.word	index@(_Z10m_plus_35iPdi)
        /*014c*/ 	.word	0x00000000


	//----- nvinfo : EIATTR_MIN_STACK_SIZE
	.align		4
.L_55:
        /*0150*/ 	.byte	0x04, 0x12
        /*0152*/ 	.short	(.L_57 - .L_56)
	.align		4
.L_56:
        /*0154*/ 	.word	index@(_Z8m_mins_iPdi)
        /*0158*/ 	.word	0x00000000


	//----- nvinfo : EIATTR_MIN_STACK_SIZE
	.align		4
.L_57:
        /*015c*/ 	.byte	0x04, 0x12
        /*015e*/ 	.short	(.L_59 - .L_58)
	.align		4
.L_58:
        /*0160*/ 	.word	index@(_Z8m_plus_iPdi)
        /*0164*/ 	.word	0x00000000
.L_59:


//--------------------- .nv.compat                --------------------------
	.section	.nv.compat,"",@"SHT_CUDA_COMPAT_INFO"
	.align	4
        /*0000*/ 	.byte	0x02, 0x09, 0x00, 0x00, 0x02, 0x02, 0x01, 0x00, 0x02, 0x05, 0x05, 0x00, 0x03, 0x07, 0x01, 0x01
        /*0010*/ 	.byte	0x02, 0x03, 0x00, 0x00, 0x02, 0x06, 0x01, 0x00, 0x04, 0x0b, 0x08, 0x00, 0x01, 0x00, 0x00, 0x00
        /*0020*/ 	.byte	0x00, 0x00, 0x00, 0x00


//--------------------- .nv.info._Z11i3m_mins_7iPdi --------------------------
	.section	.nv.info._Z11i3m_mins_7iPdi,"",@"SHT_CUDA_INFO"
	.sectionflags	@""
	.align	4


	//----- nvinfo : EIATTR_CUDA_API_VERSION
	.align		4
        /*0000*/ 	.byte	0x04, 0x37
        /*0002*/ 	.short	(.L_61 - .L_60)
.L_60:
        /*0004*/ 	.word	0x00000082


	//----- nvinfo : EIATTR_KPARAM_INFO
	.align		4
.L_61:
        /*0008*/ 	.byte	0x04, 0x17
        /*000a*/ 	.short	(.L_63 - .L_62)
.L_62:
        /*000c*/ 	.word	0x00000000
        /*0010*/ 	.short	0x0001
        /*0012*/ 	.short	0x0008
        /*0014*/ 	.byte	0x00, 0xf0, 0x11, 0x00


	//----- nvinfo : EIATTR_KPARAM_INFO
	.align		4
.L_63:
        /*0018*/ 	.byte	0x04, 0x17
        /*001a*/ 	.short	(.L_65 - .L_64)
.L_64:
        /*001c*/ 	.word	0x00000000
        /*0020*/ 	.short	0x0000
        /*0022*/ 	.short	0x0000
        /*0024*/ 	.byte	0x00, 0xf5, 0x21, 0x00


	//----- nvinfo : EIATTR_SPARSE_MMA_MASK
	.align		4
.L_65:
        /*0028*/ 	.byte	0x03, 0x50
        /*002a*/ 	.short	0x0000


	//----- nvinfo : EIATTR_MAXREG_COUNT
	.align		4
        /*002c*/ 	.byte	0x03, 0x1b
        /*002e*/ 	.short	0x00ff


	//----- nvinfo : EIATTR_MERCURY_ISA_VERSION
	.align		4
        /*0030*/ 	.byte	0x03, 0x5f
        /*0032*/ 	.short	0x0101


	//----- nvinfo : EIATTR_VRC_CTA_INIT_COUNT
	.align		4
        /*0034*/ 	.byte	0x02, 0x4a
	.zero		1
	.zero		1


	//----- nvinfo : EIATTR_EXIT_INSTR_OFFSETS
	.align		4
        /*0038*/ 	.byte	0x04, 0x1c
        /*003a*/ 	.short	(.L_67 - .L_66)


	//   ....[0]....
.L_66:
        /*003c*/ 	.word	0x000000c0


	//   ....[1]....
        /*0040*/ 	.word	0x00000150


	//   ....[2]....
        /*0044*/ 	.word	0x000001b0


	//----- nvinfo : EIATTR_CBANK_PARAM_SIZE
	.align		4
.L_67:
        /*0048*/ 	.byte	0x03, 0x19
        /*004a*/ 	.short	0x000c


	//----- nvinfo : EIATTR_PARAM_CBANK
	.align		4
        /*004c*/ 	.byte	0x04, 0x0a
        /*004e*/ 	.short	(.L_69 - .L_68)
	.align		4
.L_68:
        /*0050*/ 	.word	index@(.nv.constant0._Z11i3m_mins_7iPdi)
        /*0054*/ 	.short	0x0380
        /*0056*/ 	.short	0x000c


	//----- nvinfo : EIATTR_SW_WAR
	.align		4
.L_69:
        /*0058*/ 	.byte	0x04, 0x36
        /*005a*/ 	.short	(.L_71 - .L_70)
.L_70:
        /*005c*/ 	.word	0x00000008
.L_71:


//--------------------- .nv.info._Z11i16_mins_5mPdi --------------------------
	.section	.nv.info._Z11i16_mins_5mPdi,"",@"SHT_CUDA_INFO"
	.sectionflags	@""
	.align	4


	//----- nvinfo : EIATTR_CUDA_API_VERSION
	.align		4
        /*0000*/ 	.byte	0x04, 0x37
        /*0002*/ 	.short	(.L_73 - .L_72)
.L_72:
        /*0004*/ 	.word	0x00000082


	//----- nvinfo : EIATTR_KPARAM_INFO
	.align		4
.L_73:
        /*0008*/ 	.byte	0x04, 0x17
        /*000a*/ 	.short	(.L_75 - .L_74)
.L_74:
        /*000c*/ 	.word	0x00000000
        /*0010*/ 	.short	0x0001
        /*0012*/ 	.short	0x0008
        /*0014*/ 	.byte	0x00, 0xf0, 0x11, 0x00


	//----- nvinfo : EIATTR_KPARAM_INFO
	.align		4
.L_75:
        /*0018*/ 	.byte	0x04, 0x17
        /*001a*/ 	.short	(.L_77 - .L_76)
.L_76:
        /*001c*/ 	.word	0x00000000
        /*0020*/ 	.short	0x0000
        /*0022*/ 	.short	0x0000
        /*0024*/ 	.byte	0x00, 0xf5, 0x21, 0x00


	//----- nvinfo : EIATTR_SPARSE_MMA_MASK
	.align		4
.L_77:
        /*0028*/ 	.byte	0x03, 0x50
        /*002a*/ 	.short	0x0000


	//----- nvinfo : EIATTR_MAXREG_COUNT
	.align		4
        /*002c*/ 	.byte	0x03, 0x1b
        /*002e*/ 	.short	0x00ff


	//----- nvinfo : EIATTR_MERCURY_ISA_VERSION
	.align		4
        /*0030*/ 	.byte	0x03, 0x5f
        /*0032*/ 	.short	0x0101


	//----- nvinfo : EIATTR_VRC_CTA_INIT_COUNT
	.align		4
        /*0034*/ 	.byte	0x02, 0x4a
	.zero		1
	.zero		1


	//----- nvinfo : EIATTR_EXIT_INSTR_OFFSETS
	.align		4
        /*0038*/ 	.byte	0x04, 0x1c
        /*003a*/ 	.short	(.L_79 - .L_78)


	//   ....[0]....
.L_78:
        /*003c*/ 	.word	0x000000c0


	//   ....[1]....
        /*0040*/ 	.word	0x00000150


	//   ....[2]....
        /*0044*/ 	.word	0x000001b0


	//----- nvinfo : EIATTR_CBANK_PARAM_SIZE
	.align		4
.L_79:
        /*0048*/ 	.byte	0x03, 0x19
        /*004a*/ 	.short	0x000c


	//----- nvinfo : EIATTR_PARAM_CBANK
	.align		4
        /*004c*/ 	.byte	0x04, 0x0a
        /*004e*/ 	.short	(.L_81 - .L_80)
	.align		4
.L_80:
        /*0050*/ 	.word	index@(.nv.constant0._Z11i16_mins_5mPdi)
        /*0054*/ 	.short	0x0380
        /*0056*/ 	.short	0x000c


	//----- nvinfo : EIATTR_SW_WAR
	.align		4
.L_81:
        /*0058*/ 	.byte	0x04, 0x36
        /*005a*/ 	.short	(.L_83 - .L_82)
.L_82:
        /*005c*/ 	.word	0x00000008
.L_83:


//--------------------- .nv.info._Z8i_mins_mPdi   --------------------------
	.section	.nv.info._Z8i_mins_mPdi,"",@"SHT_CUDA_INFO"
	.sectionflags	@""
	.align	4


	//----- nvinfo : EIATTR_CUDA_API_VERSION
	.align		4
        /*0000*/ 	.byte	0x04, 0x37
        /*0002*/ 	.short	(.L_85 - .L_84)
.L_84:
        /*0004*/ 	.word	0x00000082


	//----- nvinfo : EIATTR_KPARAM_INFO
	.align		4
.L_85:
        /*0008*/ 	.byte	0x04, 0x17
        /*000a*/ 	.short	(.L_87 - .L_86)
.L_86:
        /*000c*/ 	.word	0x00000000
        /*0010*/ 	.short	0x0001
        /*0012*/ 	.short	0x0008
        /*0014*/ 	.byte	0x00, 0xf0, 0x11, 0x00


	//----- nvinfo : EIATTR_KPARAM_INFO
	.align		4
.L_87:
        /*0018*/ 	.byte	0x04, 0x17
        /*001a*/ 	.short	(.L_89 - .L_88)
.L_88:
        /*001c*/ 	.word	0x00000000
        /*0020*/ 	.short	0x0000
        /*0022*/ 	.short	0x0000
        /*0024*/ 	.byte	0x00, 0xf5, 0x21, 0x00


	//----- nvinfo : EIATTR_SPARSE_MMA_MASK
	.align		4
.L_89:
        /*0028*/ 	.byte	0x03, 0x50
        /*002a*/ 	.short	0x0000


	//----- nvinfo : EIATTR_MAXREG_COUNT
	.align		4
        /*002c*/ 	.byte	0x03, 0x1b
        /*002e*/ 	.short	0x00ff


	//----- nvinfo : EIATTR_MERCURY_ISA_VERSION
	.align		4
        /*0030*/ 	.byte	0x03, 0x5f
        /*0032*/ 	.short	0x0101


	//----- nvinfo : EIATTR_VRC_CTA_INIT_COUNT
	.align		4
        /*0034*/ 	.byte	0x02, 0x4a
	.zero		1
	.zero		1


	//----- nvinfo : EIATTR_EXIT_INSTR_OFFSETS
	.align		4
        /*0038*/ 	.byte	0x04, 0x1c
        /*003a*/ 	.short	(.L_91 - .L_90)


	//   ....[0]....
.L_90:
        /*003c*/ 	.word	0x000000c0


	//   ....[1]....
        /*0040*/ 	.word	0x00000150


	//   ....[2]....
        /*0044*/ 	.word	0x000001b0


	//----- nvinfo : EIATTR_CBANK_PARAM_SIZE
	.align		4
.L_91:
        /*0048*/ 	.byte	0x03, 0x19
        /*004a*/ 	.short	0x000c


	//----- nvinfo : EIATTR_PARAM_CBANK
	.align		4
        /*004c*/ 	.byte	0x04, 0x0a
        /*004e*/ 	.short	(.L_93 - .L_92)
	.align		4
.L_92:
        /*0050*/ 	.word	index@(.nv.constant0._Z8i_mins_mPdi)
        /*0054*/ 	.short	0x0380
        /*0056*/ 	.short	0x000c


	//----- nvinfo : EIATTR_SW_WAR
	.align		4
.L_93:
        /*0058*/ 	.byte	0x04, 0x36
        /*005a*/ 	.short	(.L_95 - .L_94)
.L_94:
        /*005c*/ 	.word	0x00000008
.L_95:


//--------------------- .nv.info._Z9m_plus_aiPdid --------------------------
	.section	.nv.info._Z9m_plus_aiPdid,"",@"SHT_CUDA_INFO"
	.sectionflags	@""
	.align	4


	//----- nvinfo : EIATTR_CUDA_API_VERSION
	.align		4
        /*0000*/ 	.byte	0x04, 0x37
        /*0002*/ 	.short	(.L_97 - .L_96)
.L_96:
        /*0004*/ 	.word	0x00000082


	//----- nvinfo : EIATTR_KPARAM_INFO
	.align		4
.L_97:
        /*0008*/ 	.byte	0x04, 0x17
        /*000a*/ 	.short	(.L_99 - .L_98)
.L_98:
        /*000c*/ 	.word	0x00000000
        /*0010*/ 	.short	0x0002
        /*0012*/ 	.short	0x0010
        /*0014*/ 	.byte	0x00, 0xf0, 0x21, 0x00


	//----- nvinfo : EIATTR_KPARAM_INFO
	.align		4
.L_99:
        /*0018*/ 	.byte	0x04, 0x17
        /*001a*/ 	.short	(.L_101 - .L_100)
.L_100:
        /*001c*/ 	.word	0x00000000
        /*0020*/ 	.short	0x0001
        /*0022*/ 	.short	0x0008
        /*0024*/ 	.byte	0x00, 0xf0, 0x11, 0x00


	//----- nvinfo : EIATTR_KPARAM_INFO
	.align		4
.L_101:
        /*0028*/ 	.byte	0x04, 0x17
        /*002a*/ 	.short	(.L_103 - .L_102)
.L_102:
        /*002c*/ 	.word	0x00000000
        /*0030*/ 	.short	0x0000
        /*0032*/ 	.short	0x0000
        /*0034*/ 	.byte	0x00, 0xf5, 0x21, 0x00


	//----- nvinfo : EIATTR_SPARSE_MMA_MASK
	.align		4
.L_103:
        /*0038*/ 	.byte	0x03, 0x50
        /*003a*/ 	.short	0x0000


	//----- nvinfo : EIATTR_MAXREG_COUNT
	.align		4
        /*003c*/ 	.byte	0x03, 0x1b
        /*003e*/ 	.short	0x00ff


	//----- nvinfo : EIATTR_MERCURY_ISA_VERSION
	.align		4
        /*0040*/ 	.byte	0x03, 0x5f
        /*0042*/ 	.short	0x0101


	//----- nvinfo : EIATTR_VRC_CTA_INIT_COUNT
	.align		4
        /*0044*/ 	.byte	0x02, 0x4a
	.zero		1
	.zero		1


	//----- nvinfo : EIATTR_EXIT_INSTR_OFFSETS
	.align		4
        /*0048*/ 	.byte	0x04, 0x1c
        /*004a*/ 	.short	(.L_105 - .L_104)


	//   ....[0]....
.L_104:
        /*004c*/ 	.word	0x00000070


	//   ....[1]....
        /*0050*/ 	.word	0x00000100


	//----- nvinfo : EIATTR_CBANK_PARAM_SIZE
	.align		4
.L_105:
        /*0054*/ 	.byte	0x03, 0x19
        /*0056*/ 	.short	0x0018


	//----- nvinfo : EIATTR_PARAM_CBANK
	.align		4
        /*0058*/ 	.byte	0x04, 0x0a
        /*005a*/ 	.short	(.L_107 - .L_106)
	.align		4
.L_106:
        /*005c*/ 	.word	index@(.nv.constant0._Z9m_plus_aiPdid)
        /*0060*/ 	.short	0x0380
        /*0062*/ 	.short	0x0018


	//----- nvinfo : EIATTR_SW_WAR
	.align		4
.L_107:
        /*0064*/ 	.byte	0x04, 0x36
        /*0066*/ 	.short	(.L_109 - .L_108)
.L_108:
        /*0068*/ 	.word	0x00000008
.L_109:


//--------------------- .nv.info._Z10m_plus_15iPdi --------------------------
	.section	.nv.info._Z10m_plus_15iPdi,"",@"SHT_CUDA_INFO"
	.sectionflags	@""
	.align	4


	//----- nvinfo : EIATTR_CUDA_API_VERSION
	.align		4
        /*0000*/ 	.byte	0x04, 0x37
        /*0002*/ 	.short	(.L_111 - .L_110)
.L_110:
        /*0004*/ 	.word	0x00000082


	//----- nvinfo : EIATTR_KPARAM_INFO
	.align		4
.L_111:
        /*0008*/ 	.byte	0x04, 0x17
        /*000a*/ 	.short	(.L_113 - .L_112)
.L_112:
        /*000c*/ 	.word	0x00000000
        /*0010*/ 	.short	0x0001
        /*0012*/ 	.short	0x0008
        /*0014*/ 	.byte	0x00, 0xf0, 0x11, 0x00


	//----- nvinfo : EIATTR_KPARAM_INFO
	.align		4
.L_113:
        /*0018*/ 	.byte	0x04, 0x17
        /*001a*/ 	.short	(.L_115 - .L_114)
.L_114:
        /*001c*/ 	.word	0x00000000
        /*0020*/ 	.short	0x0000
        /*0022*/ 	.short	0x0000
        /*0024*/ 	.byte	0x00, 0xf5, 0x21, 0x00


	//----- nvinfo : EIATTR_SPARSE_MMA_MASK
	.align		4
.L_115:
        /*0028*/ 	.byte	0x03, 0x50
        /*002a*/ 	.short	0x0000


	//----- nvinfo : EIATTR_MAXREG_COUNT
	.align		4
        /*002c*/ 	.byte	0x03, 0x1b
        /*002e*/ 	.short	0x00ff


	//----- nvinfo : EIATTR_MERCURY_ISA_VERSION
	.align		4
        /*0030*/ 	.byte	0x03, 0x5f
        /*0032*/ 	.short	0x0101


	//----- nvinfo : EIATTR_VRC_CTA_INIT_COUNT
	.align		4
        /*0034*/ 	.byte	0x02, 0x4a
	.zero		1
	.zero		1


	//----- nvinfo : EIATTR_EXIT_INSTR_OFFSETS
	.align		4
        /*0038*/ 	.byte	0x04, 0x1c
        /*003a*/ 	.short	(.L_117 - .L_116)


	//   ....[0]....
.L_116:
        /*003c*/ 	.word	0x00000070


	//   ....[1]....
        /*0040*/ 	.word	0x000000f0


	//----- nvinfo : EIATTR_CBANK_PARAM_SIZE
	.align		4
.L_117:
        /*0044*/ 	.byte	0x03, 0x19
        /*0046*/ 	.short	0x000c


	//----- nvinfo : EIATTR_PARAM_CBANK
	.align		4
        /*0048*/ 	.byte	0x04, 0x0a
        /*004a*/ 	.short	(.L_119 - .L_118)
	.align		4
.L_118:
        /*004c*/ 	.word	index@(.nv.constant0._Z10m_plus_15iPdi)
        /*0050*/ 	.short	0x0380
        /*0052*/ 	.short	0x000c


	//----- nvinfo : EIATTR_SW_WAR
	.align		4
.L_119:
        /*0054*/ 	.byte	0x04, 0x36
        /*0056*/ 	.short	(.L_121 - .L_120)
.L_120:
        /*0058*/ 	.word	0x00000008
.L_121:


//--------------------- .nv.info._Z9m_plus_2iPdi  --------------------------
	.section	.nv.info._Z9m_plus_2iPdi,"",@"SHT_CUDA_INFO"
	.sectionflags	@""
	.align	4


	//----- nvinfo : EIATTR_CUDA_API_VERSION
	.align		4
        /*0000*/ 	.byte	0x04, 0x37
        /*0002*/ 	.short	(.L_123 - .L_122)
.L_122:
        /*0004*/ 	.word	0x00000082


	//----- nvinfo : EIATTR_KPARAM_INFO
	.align		4
.L_123:
        /*0008*/ 	.byte	0x04, 0x17
        /*000a*/ 	.short	(.L_125 - .L_124)
.L_124:
        /*000c*/ 	.word	0x00000000
        /*0010*/ 	.short	0x0001
        /*0012*/ 	.short	0x0008
        /*0014*/ 	.byte	0x00, 0xf0, 0x11, 0x00


	//----- nvinfo : EIATTR_KPARAM_INFO
	.align		4
.L_125:
        /*0018*/ 	.byte	0x04, 0x17
        /*001a*/ 	.short	(.L_127 - .L_126)
.L_126:
        /*001c*/ 	.word	0x00000000
        /*0020*/ 	.short	0x0000
        /*0022*/ 	.short	0x0000
        /*0024*/ 	.byte	0x00, 0xf5, 0x21, 0x00


	//----- nvinfo : EIATTR_SPARSE_MMA_MASK
	.align		4
.L_127:
        /*0028*/ 	.byte	0x03, 0x50
        /*002a*/ 	.short	0x0000


	//----- nvinfo : EIATTR_MAXREG_COUNT
	.align		4
        /*002c*/ 	.byte	0x03, 0x1b
        /*002e*/ 	.short	0x00ff


	//----- nvinfo : EIATTR_MERCURY_ISA_VERSION
	.align		4
        /*0030*/ 	.byte	0x03, 0x5f
        /*0032*/ 	.short	0x0101


	//----- nvinfo : EIATTR_VRC_CTA_INIT_COUNT
	.align		4
        /*0034*/ 	.byte	0x02, 0x4a
	.zero		1
	.zero		1


	//----- nvinfo : EIATTR_EXIT_INSTR_OFFSETS
	.align		4
        /*0038*/ 	.byte	0x04, 0x1c
        /*003a*/ 	.short	(.L_129 - .L_128)


	//   ....[0]....
.L_128:
        /*003c*/ 	.word	0x00000070


	//   ....[1]....
        /*0040*/ 	.word	0x000000f0


	//----- nvinfo : EIATTR_CBANK_PARAM_SIZE
	.align		4
.L_129:
        /*0044*/ 	.byte	0x03, 0x19
        /*0046*/ 	.short	0x000c


	//----- nvinfo : EIATTR_PARAM_CBANK
	.align		4
        /*0048*/ 	.byte	0x04, 0x0a
        /*004a*/ 	.short	(.L_131 - .L_130)
	.align		4
.L_130:
        /*004c*/ 	.word	index@(.nv.constant0._Z9m_plus_2iPdi)
        /*0050*/ 	.short	0x0380
        /*0052*/ 	.short	0x000c


	//----- nvinfo : EIATTR_SW_WAR
	.align		4
.L_131:
        /*0054*/ 	.byte	0x04, 0x36
        /*0056*/ 	.short	(.L_133 - .L_132)
.L_132:
        /*0058*/ 	.word	0x00000008
.L_133:


//--------------------- .nv.info._Z10m_mins_35iPdi --------------------------
	.section	.nv.info._Z10m_mins_35iPdi,"",@"SHT_CUDA_INFO"
	.sectionflags	@""
	.align	4


	//----- nvinfo : EIATTR_CUDA_API_VERSION
	.align		4
        /*0000*/ 	.byte	0x04, 0x37
        /*0002*/ 	.short	(.L_135 - .L_134)
.L_134:
        /*0004*/ 	.word	0x00000082


	//----- nvinfo : EIATTR_KPARAM_INFO
	.align		4
.L_135:
        /*0008*/ 	.byte	0x04, 0x17
        /*000a*/ 	.short	(.L_137 - .L_136)
.L_136:
        /*000c*/ 	.word	0x00000000
        /*0010*/ 	.short	0x0001
        /*0012*/ 	.short	0x0008
        /*0014*/ 	.byte	0x00, 0xf0, 0x11, 0x00


	//----- nvinfo : EIATTR_KPARAM_INFO
	.align		4
.L_137:
        /*0018*/ 	.byte	0x04, 0x17
        /*001a*/ 	.short	(.L_139 - .L_138)
.L_138:
        /*001c*/ 	.word	0x00000000
        /*0020*/ 	.short	0x0000
        /*0022*/ 	.short	0x0000
        /*0024*/ 	.byte	0x00, 0xf5, 0x21, 0x00


	//----- nvinfo : EIATTR_SPARSE_MMA_MASK
	.align		4
.L_139:
        /*0028*/ 	.byte	0x03, 0x50
        /*002a*/ 	.short	0x0000


	//----- nvinfo : EIATTR_MAXREG_COUNT
	.align		4
        /*002c*/ 	.byte	0x03, 0x1b
        /*002e*/ 	.short	0x00ff


	//----- nvinfo : EIATTR_MERCURY_ISA_VERSION
	.align		4
        /*0030*/ 	.byte	0x03, 0x5f
        /*0032*/ 	.short	0x0101


	//----- nvinfo : EIATTR_VRC_CTA_INIT_COUNT
	.align		4
        /*0034*/ 	.byte	0x02, 0x4a
	.zero		1
	.zero		1


	//----- nvinfo : EIATTR_EXIT_INSTR_OFFSETS
	.align		4
        /*0038*/ 	.byte	0x04, 0x1c
        /*003a*/ 	.short	(.L_141 - .L_140)


	//   ....[0]....
.L_140:
        /*003c*/ 	.word	0x00000070


	//   ....[1]....
        /*0040*/ 	.word	0x000000f0


	//----- nvinfo : EIATTR_CBANK_PARAM_SIZE
	.align		4
.L_141:
        /*0044*/ 	.byte	0x03, 0x19
        /*0046*/ 	.short	0x000c


	//----- nvinfo : EIATTR_PARAM_CBANK
	.align		4
        /*0048*/ 	.byte	0x04, 0x0a
        /*004a*/ 	.short	(.L_143 - .L_142)
	.align		4
.L_142:
        /*004c*/ 	.word	index@(.nv.constant0._Z10m_mins_35iPdi)
        /*0050*/ 	.short	0x0380
        /*0052*/ 	.short	0x000c


	//----- nvinfo : EIATTR_SW_WAR
	.align		4
.L_143:
        /*0054*/ 	.byte	0x04, 0x36
        /*0056*/ 	.short	(.L_145 - .L_144)
.L_144:
        /*0058*/ 	.word	0x00000008
.L_145:


//--------------------- .nv.info._Z10m_plus_35iPdi --------------------------
	.section	.nv.info._Z10m_plus_35iPdi,"",@"SHT_CUDA_INFO"
	.sectionflags	@""
	.align	4


	//----- nvinfo : EIATTR_CUDA_API_VERSION
	.align		4
        /*0000*/ 	.byte	0x04, 0x37
        /*0002*/ 	.short	(.L_147 - .L_146)
.L_146:
        /*0004*/ 	.word	0x00000082


	//----- nvinfo : EIATTR_KPARAM_INFO
	.align		4
.L_147:
        /*0008*/ 	.byte	0x04, 0x17
        /*000a*/ 	.short	(.L_149 - .L_148)
.L_148:
        /*000c*/ 	.word	0x00000000
        /*0010*/ 	.short	0x0001
        /*0012*/ 	.short	0x0008
        /*0014*/ 	.byte	0x00, 0xf0, 0x11, 0x00


	//----- nvinfo : EIATTR_KPARAM_INFO
	.align		4
.L_149:
        /*0018*/ 	.byte	0x04, 0x17
        /*001a*/ 	.short	(.L_151 - .L_150)
.L_150:
        /*001c*/ 	.word	0x00000000
        /*0020*/ 	.short	0x0000
        /*0022*/ 	.short	0x0000
        /*0024*/ 	.byte	0x00, 0xf5, 0x21, 0x00


	//----- nvinfo : EIATTR_SPARSE_MMA_MASK
	.align		4
.L_151:
        /*0028*/ 	.byte	0x03, 0x50
        /*002a*/ 	.short	0x0000


	//----- nvinfo : EIATTR_MAXREG_COUNT
	.align		4
        /*002c*/ 	.byte	0x03, 0x1b
        /*002e*/ 	.short	0x00ff


	//----- nvinfo : EIATTR_MERCURY_ISA_VERSION
	.align		4
        /*0030*/ 	.byte	0x03, 0x5f
        /*0032*/ 	.short	0x0101


	//----- nvinfo : EIATTR_VRC_CTA_INIT_COUNT
	.align		4
        /*0034*/ 	.byte	0x02, 0x4a
	.zero		1
	.zero		1


	//----- nvinfo : EIATTR_EXIT_INSTR_OFFSETS
	.align		4
        /*0038*/ 	.byte	0x04, 0x1c
        /*003a*/ 	.short	(.L_153 - .L_152)


	//   ....[0]....
.L_152:
        /*003c*/ 	.word	0x00000070


	//   ....[1]....
        /*0040*/ 	.word	0x000000f0


	//----- nvinfo : EIATTR_CBANK_PARAM_SIZE
	.align		4
.L_153:
        /*0044*/ 	.byte	0x03, 0x19
        /*0046*/ 	.short	0x000c


	//----- nvinfo : EIATTR_PARAM_CBANK
	.align		4
        /*0048*/ 	.byte	0x04, 0x0a
        /*004a*/ 	.short	(.L_155 - .L_154)
	.align		4
.L_154:
        /*004c*/ 	.word	index@(.nv.constant0._Z10m_plus_35iPdi)
        /*0050*/ 	.short	0x0380
        /*0052*/ 	.short	0x000c


	//----- nvinfo : EIATTR_SW_WAR
	.align		4
.L_155:
        /*0054*/ 	.byte	0x04, 0x36
        /*0056*/ 	.short	(.L_157 - .L_156)
.L_156:
        /*0058*/ 	.word	0x00000008
.L_157:


//--------------------- .nv.info._Z8m_mins_iPdi   --------------------------
	.section	.nv.info._Z8m_mins_iPdi,"",@"SHT_CUDA_INFO"
	.sectionflags	@""
	.align	4


	//----- nvinfo : EIATTR_CUDA_API_VERSION
	.align		4
        /*0000*/ 	.byte	0x04, 0x37
        /*0002*/ 	.short	(.L_159 - .L_158)
.L_158:
        /*0004*/ 	.word	0x00000082


	//----- nvinfo : EIATTR_KPARAM_INFO
	.align		4
.L_159:
        /*0008*/ 	.byte	0x04, 0x17
        /*000a*/ 	.short	(.L_161 - .L_160)
.L_160:
        /*000c*/ 	.word	0x00000000
        /*0010*/ 	.short	0x0001
        /*0012*/ 	.short	0x0008
        /*0014*/ 	.byte	0x00, 0xf0, 0x11, 0x00


	//----- nvinfo : EIATTR_KPARAM_INFO
	.align		4
.L_161:
        /*0018*/ 	.byte	0x04, 0x17
        /*001a*/ 	.short	(.L_163 - .L_162)
.L_162:
        /*001c*/ 	.word	0x00000000
        /*0020*/ 	.short	0x0000
        /*0022*/ 	.short	0x0000
        /*0024*/ 	.byte	0x00, 0xf5, 0x21, 0x00


	//----- nvinfo : EIATTR_SPARSE_MMA_MASK
	.align		4
.L_163:
        /*0028*/ 	.byte	0x03, 0x50
        /*002a*/ 	.short	0x0000


	//----- nvinfo : EIATTR_MAXREG_COUNT
	.align		4
        /*002c*/ 	.byte	0x03, 0x1b
        /*002e*/ 	.short	0x00ff


	//----- nvinfo : EIATTR_MERCURY_ISA_VERSION
	.align		4
        /*0030*/ 	.byte	0x03, 0x5f
        /*0032*/ 	.short	0x0101


	//----- nvinfo : EIATTR_VRC_CTA_INIT_COUNT
	.align		4
        /*0034*/ 	.byte	0x02, 0x4a
	.zero		1
	.zero		1


	//----- nvinfo : EIATTR_EXIT_INSTR_OFFSETS
	.align		4
        /*0038*/ 	.byte	0x04, 0x1c
        /*003a*/ 	.short	(.L_165 - .L_164)


	//   ....[0]....
.L_164:
        /*003c*/ 	.word	0x00000070


	//   ....[1]....
        /*0040*/ 	.word	0x000000f0


	//----- nvinfo : EIATTR_CBANK_PARAM_SIZE
	.align		4
.L_165:
        /*0044*/ 	.byte	0x03, 0x19
        /*0046*/ 	.short	0x000c


	//----- nvinfo : EIATTR_PARAM_CBANK
	.align		4
        /*0048*/ 	.byte	0x04, 0x0a
        /*004a*/ 	.short	(.L_167 - .L_166)
	.align		4
.L_166:
        /*004c*/ 	.word	index@(.nv.constant0._Z8m_mins_iPdi)
        /*0050*/ 	.short	0x0380
        /*0052*/ 	.short	0x000c


	//----- nvinfo : EIATTR_SW_WAR
	.align		4
.L_167:
        /*0054*/ 	.byte	0x04, 0x36
        /*0056*/ 	.short	(.L_169 - .L_168)
.L_168:
        /*0058*/ 	.word	0x00000008
.L_169:


//--------------------- .nv.info._Z8m_plus_iPdi   --------------------------
	.section	.nv.info._Z8m_plus_iPdi,"",@"SHT_CUDA_INFO"
	.sectionflags	@""
	.align	4


	//----- nvinfo : EIATTR_CUDA_API_VERSION
	.align		4
        /*0000*/ 	.byte	0x04, 0x37
        /*0002*/ 	.short	(.L_171 - .L_170)
.L_170:
        /*0004*/ 	.word	0x00000082


	//----- nvinfo : EIATTR_KPARAM_INFO
	.align		4
.L_171:
        /*0008*/ 	.byte	0x04, 0x17
        /*000a*/ 	.short	(.L_173 - .L_172)
.L_172:
        /*000c*/ 	.word	0x00000000
        /*0010*/ 	.short	0x0001
        /*0012*/ 	.short	0x0008
        /*0014*/ 	.byte	0x00, 0xf0, 0x11, 0x00


	//----- nvinfo : EIATTR_KPARAM_INFO
	.align		4
.L_173:
        /*0018*/ 	.byte	0x04, 0x17
        /*001a*/ 	.short	(.L_175 - .L_174)
.L_174:
        /*001c*/ 	.word	0x00000000
        /*0020*/ 	.short	0x0000
        /*0022*/ 	.short	0x0000
        /*0024*/ 	.byte	0x00, 0xf5, 0x21, 0x00


	//----- nvinfo : EIATTR_SPARSE_MMA_MASK
	.align		4
.L_175:
        /*0028*/ 	.byte	0x03, 0x50
        /*002a*/ 	.short	0x0000


	//----- nvinfo : EIATTR_MAXREG_COUNT
	.align		4
        /*002c*/ 	.byte	0x03, 0x1b
        /*002e*/ 	.short	0x00ff


	//----- nvinfo : EIATTR_MERCURY_ISA_VERSION
	.align		4
        /*0030*/ 	.byte	0x03, 0x5f
        /*0032*/ 	.short	0x0101


	//----- nvinfo : EIATTR_VRC_CTA_INIT_COUNT
	.align		4
        /*0034*/ 	.byte	0x02, 0x4a
	.zero		1
	.zero		1


	//----- nvinfo : EIATTR_EXIT_INSTR_OFFSETS
	.align		4
        /*0038*/ 	.byte	0x04, 0x1c
        /*003a*/ 	.short	(.L_177 - .L_176)


	//   ....[0]....
.L_176:
        /*003c*/ 	.word	0x00000070


	//   ....[1]....
        /*0040*/ 	.word	0x000000f0


	//----- nvinfo : EIATTR_CBANK_PARAM_SIZE
	.align		4
.L_177:
        /*0044*/ 	.byte	0x03, 0x19
        /*0046*/ 	.short	0x000c


	//----- nvinfo : EIATTR_PARAM_CBANK
	.align		4
        /*0048*/ 	.byte	0x04, 0x0a
        /*004a*/ 	.short	(.L_179 - .L_178)
	.align		4
.L_178:
        /*004c*/ 	.word	index@(.nv.constant0._Z8m_plus_iPdi)
        /*0050*/ 	.short	0x0380
        /*0052*/ 	.short	0x000c


	//----- nvinfo : EIATTR_SW_WAR
	.align		4
.L_179:
        /*0054*/ 	.byte	0x04, 0x36
        /*0056*/ 	.short	(.L_181 - .L_180)
.L_180:
        /*0058*/ 	.word	0x00000008
.L_181:


//--------------------- .nv.callgraph             --------------------------
	.section	.nv.callgraph,"",@"SHT_CUDA_CALLGRAPH"
	.align	4
	.sectionentsize	8
	.align		4
        /*0000*/ 	.word	0x00000000
	.align		4
        /*0004*/ 	.word	0xffffffff
	.align		4
        /*0008*/ 	.word	0x00000000
	.align		4
        /*000c*/ 	.word	0xfffffffe
	.align		4
        /*0010*/ 	.word	0x00000000
	.align		4
        /*0014*/ 	.word	0xfffffffd
	.align		4
        /*0018*/ 	.word	0x00000000
	.align		4
        /*001c*/ 	.word	0xfffffffc


//--------------------- .text._Z11i3m_mins_7iPdi  --------------------------
	.section	.text._Z11i3m_mins_7iPdi,"ax",@progbits
	.align	128
        .global         _Z11i3m_mins_7iPdi
        .type           _Z11i3m_mins_7iPdi,@function
        .size           _Z11i3m_mins_7iPdi,(.L_x_10 - _Z11i3m_mins_7iPdi)
        .other          _Z11i3m_mins_7iPdi,@"STO_CUDA_ENTRY STV_DEFAULT"
_Z11i3m_mins_7iPdi:
.text._Z11i3m_mins_7iPdi:
[----:B------:R-:W-:Y:S01]  /*0000*/  LDC R1, c[0x0][0x37c] ;  /* 0x0000df00ff017b82 */ /* 0x000fe20000000800 */
[----:B------:R-:W0:Y:S07]  /*0010*/  S2R R3, SR_TID.X ;  /* 0x0000000000037919 */ /* 0x000e2e0000002100 */
[----:B------:R-:W0:Y:S01]  /*0020*/  LDC R0, c[0x0][0x360] ;  /* 0x0000d800ff007b82 */ /* 0x000e220000000800 */
[----:B------:R-:W1:Y:S01]  /*0030*/  LDCU UR6, c[0x0][0x388] ;  /* 0x00007100ff0677ac */ /* 0x000e620008000800 */
[----:B------:R-:W2:Y:S06]  /*0040*/  S2R R2, SR_TID.Y ;  /* 0x0000000000027919 */ /* 0x000eac0000002200 */
[----:B------:R-:W0:Y:S08]  /*0050*/  S2UR UR4, SR_CTAID.X ;  /* 0x00000000000479c3 */ /* 0x000e300000002500 */
[----:B------:R-:W2:Y:S08]  /*0060*/  S2UR UR5, SR_CTAID.Y ;  /* 0x00000000000579c3 */ /* 0x000eb00000002600 */
[----:B------:R-:W2:Y:S01]  /*0070*/  LDC R9, c[0x0][0x364] ;  /* 0x0000d900ff097b82 */ /* 0x000ea20000000800 */
[----:B0-----:R-:W-:-:S02]  /*0080*/  IMAD R0, R0, UR4, R3 ;  /* 0x0000000400007c24 */ /* 0x001fc4000f8e0203 */
[----:B--2---:R-:W-:-:S05]  /*0090*/  IMAD R9, R9, UR5, R2 ;  /* 0x0000000509097c24 */ /* 0x004fca000f8e0202 */
[----:B------:R-:W-:-:S04]  /*00a0*/  VIMNMX R2, PT, PT, R0, R9, !PT ;  /* 0x0000000900027248 */ /* 0x000fc80007fe0100 */
[----:B-1----:R-:W-:-:S13]  /*00b0*/  ISETP.GE.AND P0, PT, R2, UR6, PT ;  /* 0x0000000602007c0c */ /* 0x002fda000bf06270 */
[----:B------:R-:W-:Y:S05]  /*00c0*/  @P0 EXIT ;  /* 0x000000000000094d */ /* 0x000fea0003800000 */
[----:B------:R-:W0:Y:S01]  /*00d0*/  LDC.64 R6, c[0x0][0x380] ;  /* 0x0000e000ff067b82 */ /* 0x000e220000000a00 */
[----:B------:R-:W1:Y:S01]  /*00e0*/  LDCU.64 UR4, c[0x0][0x358] ;  /* 0x00006b00ff0477ac */ /* 0x000e620008000a00 */
[----:B------:R-:W-:-:S04]  /*00f0*/  IMAD R3, R9, UR6, R0 ;  /* 0x0000000609037c24 */ /* 0x000fc8000f8e0200 */
[----:B0-----:R-:W-:-:S05]  /*0100*/  IMAD.WIDE R2, R3, 0x8, R6 ;  /* 0x0000000803027825 */ /* 0x001fca00078e0206 */
[----:B-1----:R-:W2:Y:S01]  /*0110*/  LDG.E.64 R4, desc[UR4][R2.64] ;  /* 0x0000000402047981 */ /* 0x002ea2000c1e1b00 */
[----:B------:R-:W-:Y:S01]  /*0120*/  ISETP.NE.AND P0, PT, R0, R9, PT ;  /* 0x000000090000720c */ /* 0x000fe20003f05270 */
[----:B--2---:R-:W-:-:S07]  /*0130*/  DMUL R4, R4, 3 ;  /* 0x4008000004047828 */ /* 0x004fce0000000000 */
[----:B------:R0:W-:Y:S05]  /*0140*/  STG.E.64 desc[UR4][R2.64], R4 ;  /* 0x0000000402007986 */ /* 0x0001ea000c101b04 */
[----:B------:R-:W-:Y:S05]  /*0150*/  @P0 EXIT ;  /* 0x000000000000094d */ /* 0x000fea0003800000 */
[----:B0-----:R-:W-:-:S04]  /*0160*/  IMAD R3, R0, UR6, R0 ;  /* 0x0000000600037c24 */ /* 0x001fc8000f8e0200 */
[----:B------:R-:W-:-:S05]  /*0170*/  IMAD.WIDE.U32 R2, R3, 0x8, R6 ;  /* 0x0000000803027825 */ /* 0x000fca00078e0006 */
[----:B------:R-:W2:Y:S02]  /*0180*/  LDG.E.64 R4, desc[UR4][R2.64] ;  /* 0x0000000402047981 */ /* 0x000ea4000c1e1b00 */
[----:B--2---:R-:W-:-:S07]  /*0190*/  DADD R4, R4, -7 ;  /* 0xc01c000004047429 */ /* 0x004fce0000000000 */
[----:B------:R-:W-:Y:S01]  /*01a0*/  STG.E.64 desc[UR4][R2.64], R4 ;  /* 0x0000000402007986 */ /* 0x000fe2000c101b04 */
[----:B------:R-:W-:Y:S05]  /*01b0*/  EXIT ;  /* 0x000000000000794d */ /* 0x000fea0003800000 */
.L_x_0:
[----:B------:R-:W-:-:S00]  /*01c0*/  BRA `(.L_x_0) ;  /* 0xfffffffc00fc7947 */ /* 0x000fc0000383ffff */
[----:B------:R-:W-:-:S00]  /*01d0*/  NOP ;  /* 0x0000000000007918 */ /* 0x000fc00000000000 */
        /* <DEDUP_REMOVED lines=10> */
.L_x_10:


//--------------------- .text._Z11i16_mins_5mPdi  --------------------------
	.section	.text._Z11i16_mins_5mPdi,"ax",@progbits
	.align	128
        .global         _Z11i16_mins_5mPdi
        .type           _Z11i16_mins_5mPdi,@function
        .size           _Z11i16_mins_5mPdi,(.L_x_11 - _Z11i16_mins_5mPdi)
        .other          _Z11i16_mins_5mPdi,@"STO_CUDA_ENTRY STV_DEFAULT"
_Z11i16_mins_5mPdi:
.text._Z11i16_mins_5mPdi:
        /* <DEDUP_REMOVED lines=19> */
[----:B--2---:R-:W-:-:S07]  /*0130*/  DMUL R4, R4, -5 ;  /* 0xc014000004047828 */ /* 0x004fce0000000000 */
[----:B------:R0:W-:Y:S05]  /*0140*/  STG.E.64 desc[UR4][R2.64], R4 ;  /* 0x0000000402007986 */ /* 0x0001ea000c101b04 */
[----:B------:R-:W-:Y:S05]  /*0150*/  @P0 EXIT ;  /* 0x000000000000094d */ /* 0x000fea0003800000 */
[----:B0-----:R-:W-:-:S04]  /*0160*/  IMAD R3, R0, UR6, R0 ;  /* 0x0000000600037c24 */ /* 0x001fc8000f8e0200 */
[----:B------:R-:W-:-:S05]  /*0170*/  IMAD.WIDE.U32 R2, R3, 0x8, R6 ;  /* 0x0000000803027825 */ /* 0x000fca00078e0006 */
[----:B------:R-:W2:Y:S02]  /*0180*/  LDG.E.64 R4, desc[UR4][R2.64] ;  /* 0x0000000402047981 */ /* 0x000ea4000c1e1b00 */
[----:B--2---:R-:W-:-:S07]  /*0190*/  DADD R4, R4, 16 ;  /* 0x4030000004047429 */ /* 0x004fce0000000000 */
[----:B------:R-:W-:Y:S01]  /*01a0*/  STG.E.64 desc[UR4][R2.64], R4 ;  /* 0x0000000402007986 */ /* 0x000fe2000c101b04 */
[----:B------:R-:W-:Y:S05]  /*01b0*/  EXIT ;  /* 0x000000000000794d */ /* 0x000fea0003800000 */
.L_x_1:
        /* <DEDUP_REMOVED lines=12> */
.L_x_11:


//--------------------- .text._Z8i_mins_mPdi      --------------------------
	.section	.text._Z8i_mins_mPdi,"ax",@progbits
	.align	128
        .global         _Z8i_mins_mPdi
        .type           _Z8i_mins_mPdi,@function
        .size           _Z8i_mins_mPdi,(.L_x_12 - _Z8i_mins_mPdi)
        .other          _Z8i_mins_mPdi,@"STO_CUDA_ENTRY STV_DEFAULT"
_Z8i_mins_mPdi:
.text._Z8i_mins_mPdi:
        /* <DEDUP_REMOVED lines=19> */
[----:B--2---:R-:W-:-:S07]  /*0130*/  DADD R4, -RZ, -R4 ;  /* 0x00000000ff047229 */ /* 0x004fce0000000904 */
        /* <DEDUP_REMOVED lines=8> */
.L_x_2:
        /* <DEDUP_REMOVED lines=12> */
.L_x_12:


//--------------------- .text._Z9m_plus_aiPdid    --------------------------
	.section	.text._Z9m_plus_aiPdid,"ax",@progbits
	.align	128
        .global         _Z9m_plus_aiPdid
        .type           _Z9m_plus_aiPdid,@function
        .size           _Z9m_plus_aiPdid,(.L_x_13 - _Z9m_plus_aiPdid)
        .other          _Z9m_plus_aiPdid,@"STO_CUDA_ENTRY STV_DEFAULT"
_Z9m_plus_aiPdid:
.text._Z9m_plus_aiPdid:
[----:B------:R-:W-:Y:S01]  /*0000*/  LDC R1, c[0x0][0x37c] ;  /* 0x0000df00ff017b82 */ /* 0x000fe20000000800 */
[----:B------:R-:W0:Y:S07]  /*0010*/  S2R R3, SR_TID.X ;  /* 0x0000000000037919 */ /* 0x000e2e0000002100 */
[----:B------:R-:W0:Y:S01]  /*0020*/  S2UR UR4, SR_CTAID.X ;  /* 0x00000000000479c3 */ /* 0x000e220000002500 */
[----:B------:R-:W1:Y:S07]  /*0030*/  LDCU UR6, c[0x0][0x388] ;  /* 0x00007100ff0677ac */ /* 0x000e6e0008000800 */
[----:B------:R-:W0:Y:S02]  /*0040*/  LDC R0, c[0x0][0x360] ;  /* 0x0000d800ff007b82 */ /* 0x000e240000000800 */
[----:B0-----:R-:W-:-:S05]  /*0050*/  IMAD R0, R0, UR4, R3 ;  /* 0x0000000400007c24 */ /* 0x001fca000f8e0203 */
[----:B-1----:R-:W-:-:S13]  /*0060*/  ISETP.GE.AND P0, PT, R0, UR6, PT ;  /* 0x0000000600007c0c */ /* 0x002fda000bf06270 */
[----:B------:R-:W-:Y:S05]  /*0070*/  @P0 EXIT ;  /* 0x000000000000094d */ /* 0x000fea0003800000 */
[----:B------:R-:W0:Y:S01]  /*0080*/  LDC.64 R2, c[0x0][0x380] ;  /* 0x0000e000ff027b82 */ /* 0x000e220000000a00 */
[----:B------:R-:W1:Y:S01]  /*0090*/  LDCU.64 UR4, c[0x0][0x358] ;  /* 0x00006b00ff0477ac */ /* 0x000e620008000a00 */
[----:B------:R-:W-:Y:S01]  /*00a0*/  IMAD R5, R0, UR6, R0 ;  /* 0x0000000600057c24 */ /* 0x000fe2000f8e0200 */
[----:B------:R-:W2:Y:S03]  /*00b0*/  LDCU.64 UR8, c[0x0][0x390] ;  /* 0x00007200ff0877ac */ /* 0x000ea60008000a00 */
[----:B0-----:R-:W-:-:S05]  /*00c0*/  IMAD.WIDE R2, R5, 0x8, R2 ;  /* 0x0000000805027825 */ /* 0x001fca00078e0202 */
[----:B-1----:R-:W2:Y:S02]  /*00d0*/  LDG.E.64 R4, desc[UR4][R2.64] ;  /* 0x0000000402047981 */ /* 0x002ea4000c1e1b00 */
[----:B--2---:R-:W-:-:S07]  /*00e0*/  DADD R4, R4, UR8 ;  /* 0x0000000804047e29 */ /* 0x004fce0008000000 */
[----:B------:R-:W-:Y:S01]  /*00f0*/  STG.E.64 desc[UR4][R2.64], R4 ;  /* 0x0000000402007986 */ /* 0x000fe2000c101b04 */
[----:B------:R-:W-:Y:S05]  /*0100*/  EXIT ;  /* 0x000000000000794d */ /* 0x000fea0003800000 */
.L_x_3:
        /* <DEDUP_REMOVED lines=15> */
.L_x_13:


//--------------------- .text._Z10m_plus_15iPdi   --------------------------
	.section	.text._Z10m_plus_15iPdi,"ax",@progbits
	.align	128
        .global         _Z10m_plus_15iPdi
        .type           _Z10m_plus_15iPdi,@function
        .size           _Z10m_plus_15iPdi,(.L_x_14 - _Z10m_plus_15iPdi)
        .other          _Z10m_plus_15iPdi,@"STO_CUDA_ENTRY STV_DEFAULT"
_Z10m_plus_15iPdi:
.text._Z10m_plus_15iPdi:
        /* <DEDUP_REMOVED lines=10> */
[----:B------:R-:W-:-:S04]  /*00a0*/  IMAD R5, R0, UR6, R0 ;  /* 0x0000000600057c24 */ /* 0x000fc8000f8e0200 */
[----:B0-----:R-:W-:-:S05]  /*00b0*/  IMAD.WIDE R2, R5, 0x8, R2 ;  /* 0x0000000805027825 */ /* 0x001fca00078e0202 */
[----:B-1----:R-:W2:Y:S02]  /*00c0*/  LDG.E.64 R4, desc[UR4][R2.64] ;  /* 0x0000000402047981 */ /* 0x002ea4000c1e1b00 */
[----:B--2---:R-:W-:-:S07]  /*00d0*/  DADD R4, R4, 15 ;  /* 0x402e000004047429 */ /* 0x004fce0000000000 */
[----:B------:R-:W-:Y:S01]  /*00e0*/  STG.E.64 desc[UR4][R2.64], R4 ;  /* 0x0000000402007986 */ /* 0x000fe2000c101b04 */
[----:B------:R-:W-:Y:S05]  /*00f0*/  EXIT ;  /* 0x000000000000794d */ /* 0x000fea0003800000 */
.L_x_4:
        /* <DEDUP_REMOVED lines=16> */
.L_x_14:


//--------------------- .text._Z9m_plus_2iPdi     --------------------------
	.section	.text._Z9m_plus_2iPdi,"ax",@progbits
	.align	128
        .global         _Z9m_plus_2iPdi
        .type           _Z9m_plus_2iPdi,@function
        .size           _Z9m_plus_2iPdi,(.L_x_15 - _Z9m_plus_2iPdi)
        .other          _Z9m_plus_2iPdi,@"STO_CUDA_ENTRY STV_DEFAULT"
_Z9m_plus_2iPdi:
.text._Z9m_plus_2iPdi:
        /* <DEDUP_REMOVED lines=16> */
.L_x_5:
        /* <DEDUP_REMOVED lines=16> */
.L_x_15:


//--------------------- .text._Z10m_mins_35iPdi   --------------------------
	.section	.text._Z10m_mins_35iPdi,"ax",@progbits
	.align	128
        .global         _Z10m_mins_35iPdi
        .type           _Z10m_mins_35iPdi,@function
        .size           _Z10m_mins_35iPdi,(.L_x_16 - _Z10m_mins_35iPdi)
        .other          _Z10m_mins_35iPdi,@"STO_CUDA_ENTRY STV_DEFAULT"
_Z10m_mins_35iPdi:
.text._Z10m_mins_35iPdi:
        /* <DEDUP_REMOVED lines=13> */
[----:B--2---:R-:W-:-:S07]  /*00d0*/  DADD R4, R4, -35 ;  /* 0xc041800004047429 */ /* 0x004fce0000000000 */
[----:B------:R-:W-:Y:S01]  /*00e0*/  STG.E.64 desc[UR4][R2.64], R4 ;  /* 0x0000000402007986 */ /* 0x000fe2000c101b04 */
[----:B------:R-:W-:Y:S05]  /*00f0*/  EXIT ;  /* 0x000000000000794d */ /* 0x000fea0003800000 */
.L_x_6:
        /* <DEDUP_REMOVED lines=16> */
.L_x_16:


//--------------------- .text._Z10m_plus_35iPdi   --------------------------
	.section	.text._Z10m_plus_35iPdi,"ax",@progbits
	.align	128
        .global         _Z10m_plus_35iPdi
        .type           _Z10m_plus_35iPdi,@function
        .size           _Z10m_plus_35iPdi,(.L_x_17 - _Z10m_plus_35iPdi)
        .other          _Z10m_plus_35iPdi,@"STO_CUDA_ENTRY STV_DEFAULT"
_Z10m_plus_35iPdi:
.text._Z10m_plus_35iPdi:
        /* <DEDUP_REMOVED lines=16> */
.L_x_7:
        /* <DEDUP_REMOVED lines=16> */
.L_x_17:


//--------------------- .text._Z8m_mins_iPdi      --------------------------
	.section	.text._Z8m_mins_iPdi,"ax",@progbits
	.align	128
        .global         _Z8m_mins_iPdi
        .type           _Z8m_mins_iPdi,@function
        .size           _Z8m_mins_iPdi,(.L_x_18 - _Z8m_mins_iPdi)
        .other          _Z8m_mins_iPdi,@"STO_CUDA_ENTRY STV_DEFAULT"
_Z8m_mins_iPdi:
.text._Z8m_mins_iPdi:
        /* <DEDUP_REMOVED lines=16> */
.L_x_8:
        /* <DEDUP_REMOVED lines=16> */
.L_x_18:


//--------------------- .text._Z8m_plus_iPdi      --------------------------
	.section	.text._Z8m_plus_iPdi,"ax",@progbits
	.align	128
        .global         _Z8m_plus_iPdi
        .type           _Z8m_plus_iPdi,@function
        .size           _Z8m_plus_iPdi,(.L_x_19 - _Z8m_plus_iPdi)
        .other          _Z8m_plus_iPdi,@"STO_CUDA_ENTRY STV_DEFAULT"
_Z8m_plus_iPdi:
.text._Z8m_plus_iPdi:
        /* <DEDUP_REMOVED lines=16> */
.L_x_9:
        /* <DEDUP_REMOVED lines=16> */
.L_x_19:


//--------------------- .nv.shared.reserved.0     --------------------------
	.section	.nv.shared.reserved.0,"aw",@nobits
	.weak		__nv_reservedSMEM_offset_0_alias
	.size		__nv_reservedSMEM_offset_0_alias, 0, 64
	.other		__nv_reservedSMEM_offset_0_alias,@"STO_CUDA_RESERVED_SHARED STV_DEFAULT"
__nv_reservedSMEM_offset_0_alias:
	.zero		0
	.zero		64


//--------------------- .nv.constant0._Z11i3m_mins_7iPdi --------------------------
	.section	.nv.constant0._Z11i3m_mins_7iPdi,"a",@progbits
	.sectionflags	@""
	.align	4
.nv.constant0._Z11i3m_mins_7iPdi:
	.zero		908


//--------------------- .nv.constant0._Z11i16_mins_5mPdi --------------------------
	.section	.nv.constant0._Z11i16_mins_5mPdi,"a",@progbits
	.sectionflags	@""
	.align	4
.nv.constant0._Z11i16_mins_5mPdi:
	.zero		908


//--------------------- .nv.constant0._Z8i_mins_mPdi --------------------------
	.section	.nv.constant0._Z8i_mins_mPdi,"a",@progbits
	.sectionflags	@""
	.align	4
.nv.constant0._Z8i_mins_mPdi:
	.zero		908


//--------------------- .nv.constant0._Z9m_plus_aiPdid --------------------------
	.section	.nv.constant0._Z9m_plus_aiPdid,"a",@progbits
	.sectionflags	@""
	.align	4
.nv.constant0._Z9m_plus_aiPdid:
	.zero		920


//--------------------- .nv.constant0._Z10m_plus_15iPdi --------------------------
	.section	.nv.constant0._Z10m_plus_15iPdi,"a",@progbits
	.sectionflags	@""
	.align	4
.nv.constant0._Z10m_plus_15iPdi:
	.zero		908


//--------------------- .nv.constant0._Z9m_plus_2iPdi --------------------------
	.section	.nv.constant0._Z9m_plus_2iPdi,"a",@progbits
	.sectionflags	@""
	.align	4
.nv.constant0._Z9m_plus_2iPdi:
	.zero		908


//--------------------- .nv.constant0._Z10m_mins_35iPdi --------------------------
	.section	.nv.constant0._Z10m_mins_35iPdi,"a",@progbits
	.sectionflags	@""
	.align	4
.nv.constant0._Z10m_mins_35iPdi:
	.zero		908


//--------------------- .nv.constant0._Z10m_plus_35iPdi --------------------------
	.section	.nv.constant0._Z10m_plus_35iPdi,"a",@progbits
	.sectionflags	@""
	.align	4
.nv.constant0._Z10m_plus_35iPdi:
	.zero		908


//--------------------- .nv.constant0._Z8m_mins_iPdi --------------------------
	.section	.nv.constant0._Z8m_mins_iPdi,"a",@progbits
	.sectionflags	@""
	.align	4
.nv.constant0._Z8m_mins_iPdi:
	.zero		908


//--------------------- .nv.constant0._Z8m_plus_iPdi --------------------------
	.section	.nv.constant0._Z8m_plus_iPdi,"a",@progbits
	.sectionflags	@""
	.align	4
.nv.constant0._Z8m_plus_iPdi:
	.zero		908


//--------------------- SYMBOLS --------------------------

	.type		.nv.reservedSmem.offset0,@object
	.size		.nv.reservedSmem.offset0,0x4
